//
// Generated by NVIDIA NVVM Compiler
//
// Compiler Build ID: CL-36424714
// Cuda compilation tools, release 13.0, V13.0.88
// Based on NVVM 20.0.0
//

.version 9.0
.target sm_100
.address_size 64

	// .globl	_Z15transformStringPcS_i

.visible .entry _Z15transformStringPcS_i(
	.param .u64 .ptr .align 1 _Z15transformStringPcS_i_param_0,
	.param .u64 .ptr .align 1 _Z15transformStringPcS_i_param_1,
	.param .u32 _Z15transformStringPcS_i_param_2
)
{
	.reg .pred 	%p<10>;
	.reg .b16 	%rs<2>;
	.reg .b32 	%r<33>;
	.reg .b64 	%rd<29>;

	ld.param.u64 	%rd5, [_Z15transformStringPcS_i_param_0];
	ld.param.u64 	%rd6, [_Z15transformStringPcS_i_param_1];
	ld.param.u32 	%r15, [_Z15transformStringPcS_i_param_2];
	cvta.to.global.u64 	%rd1, %rd6;
	mov.u32 	%r1, %tid.x;
	setp.ge.s32 	%p1, %r1, %r15;
	@%p1 bra 	$L__BB0_14;
	cvta.to.global.u64 	%rd7, %rd5;
	cvt.u64.u32 	%rd8, %r1;
	add.s64 	%rd9, %rd7, %rd8;
	ld.global.u8 	%rs1, [%rd9];
	setp.eq.s32 	%p2, %r1, 0;
	mov.b32 	%r28, 0;
	@%p2 bra 	$L__BB0_3;
	shl.b32 	%r17, %r1, 1;
	add.s32 	%r18, %r1, -1;
	add.s32 	%r19, %r1, -2;
	mul.wide.u32 	%rd10, %r18, %r19;
	shr.u64 	%rd11, %rd10, 1;
	cvt.u32.u64 	%r20, %rd11;
	add.s32 	%r21, %r17, %r20;
	add.s32 	%r28, %r21, -1;
$L__BB0_3:
	add.s32 	%r4, %r1, 1;
	and.b32  	%r5, %r4, 7;
	setp.lt.u32 	%p3, %r1, 7;
	mov.b32 	%r31, 0;
	@%p3 bra 	$L__BB0_6;
	and.b32  	%r31, %r4, 2040;
	neg.s32 	%r29, %r31;
	cvt.u64.u32 	%rd12, %r28;
	add.s64 	%rd13, %rd12, %rd1;
	add.s64 	%rd28, %rd13, 3;
$L__BB0_5:
	.pragma "nounroll";
	st.global.u8 	[%rd28+-3], %rs1;
	st.global.u8 	[%rd28+-2], %rs1;
	st.global.u8 	[%rd28+-1], %rs1;
	st.global.u8 	[%rd28], %rs1;
	st.global.u8 	[%rd28+1], %rs1;
	st.global.u8 	[%rd28+2], %rs1;
	st.global.u8 	[%rd28+3], %rs1;
	st.global.u8 	[%rd28+4], %rs1;
	add.s32 	%r29, %r29, 8;
	add.s64 	%rd28, %rd28, 8;
	setp.ne.s32 	%p4, %r29, 0;
	@%p4 bra 	$L__BB0_5;
$L__BB0_6:
	setp.eq.s32 	%p5, %r5, 0;
	@%p5 bra 	$L__BB0_14;
	setp.lt.u32 	%p6, %r5, 4;
	@%p6 bra 	$L__BB0_9;
	add.s32 	%r23, %r31, %r28;
	cvt.u64.u32 	%rd14, %r23;
	add.s64 	%rd15, %rd1, %rd14;
	st.global.u8 	[%rd15], %rs1;
	cvt.u64.u32 	%rd16, %r28;
	cvt.u64.u32 	%rd17, %r31;
	add.s64 	%rd18, %rd17, %rd16;
	add.s64 	%rd19, %rd1, %rd18;
	st.global.u8 	[%rd19+1], %rs1;
	st.global.u8 	[%rd19+2], %rs1;
	st.global.u8 	[%rd19+3], %rs1;
	add.s32 	%r31, %r31, 4;
$L__BB0_9:
	and.b32  	%r24, %r4, 3;
	setp.eq.s32 	%p7, %r24, 0;
	@%p7 bra 	$L__BB0_14;
	setp.eq.s32 	%p8, %r24, 1;
	@%p8 bra 	$L__BB0_12;
	add.s32 	%r25, %r31, %r28;
	cvt.u64.u32 	%rd20, %r25;
	add.s64 	%rd21, %rd1, %rd20;
	st.global.u8 	[%rd21], %rs1;
	cvt.u64.u32 	%rd22, %r28;
	cvt.u64.u32 	%rd23, %r31;
	add.s64 	%rd24, %rd23, %rd22;
	add.s64 	%rd25, %rd1, %rd24;
	st.global.u8 	[%rd25+1], %rs1;
	add.s32 	%r31, %r31, 2;
$L__BB0_12:
	and.b32  	%r26, %r1, 1;
	setp.eq.b32 	%p9, %r26, 1;
	@%p9 bra 	$L__BB0_14;
	add.s32 	%r27, %r31, %r28;
	cvt.u64.u32 	%rd26, %r27;
	add.s64 	%rd27, %rd1, %rd26;
	st.global.u8 	[%rd27], %rs1;
$L__BB0_14:
	ret;

}


// ===== COMPILED SASS (sm_100) =====

	.target	sm_100

	.elftype	@"ET_EXEC"


//--------------------- .note.nv.tkinfo           --------------------------
	.section	.note.nv.tkinfo,"",@"SHT_NOTE"
	.sectionflags	@"SHF_NOTE_NV_TKINFO"
	.tkinfo
        /*0018*/ 	.word	0x00000002
        /*0030*/ 	.string	""
        /*0030*/ 	.string	"ptxas"
        /*0030*/ 	.string	"Cuda compilation tools, release 13.0, V13.0.88"
        /*0030*/ 	.string	"Build cuda_13.0.r13.0/compiler.36424714_0"
        /*0030*/ 	.string	"-arch sm_100 -m 64 "



//--------------------- .note.nv.cuinfo           --------------------------
	.section	.note.nv.cuinfo,"",@"SHT_NOTE"
	.sectionflags	@"SHF_NOTE_NV_CUINFO"
        /*0018*/ 	.short	0x0002
        /*001a*/ 	.short	0x0064
        /*001c*/ 	.short	0x0082
	.zero		2


//--------------------- .nv.info                  --------------------------
	.section	.nv.info,"",@"SHT_CUDA_INFO"
	.align	4


	//----- nvinfo : EIATTR_REGCOUNT
	.align		4
        /*0000*/ 	.byte	0x04, 0x2f
        /*0002*/ 	.short	(.L_1 - .L_0)
	.align		4
.L_0:
        /*0004*/ 	.word	index@(_Z15transformStringPcS_i)
        /*0008*/ 	.word	0x0000000f


	//----- nvinfo : EIATTR_FRAME_SIZE
	.align		4
.L_1:
        /*000c*/ 	.byte	0x04, 0x11
        /*000e*/ 	.short	(.L_3 - .L_2)
	.align		4
.L_2:
        /*0010*/ 	.word	index@(_Z15transformStringPcS_i)
        /*0014*/ 	.word	0x00000000


	//----- nvinfo : EIATTR_MIN_STACK_SIZE
	.align		4
.L_3:
        /*0018*/ 	.byte	0x04, 0x12
        /*001a*/ 	.short	(.L_5 - .L_4)
	.align		4
.L_4:
        /*001c*/ 	.word	index@(_Z15transformStringPcS_i)
        /*0020*/ 	.word	0x00000000
.L_5:


//--------------------- .nv.compat                --------------------------
	.section	.nv.compat,"",@"SHT_CUDA_COMPAT_INFO"
	.align	4
        /*0000*/ 	.byte	0x02, 0x09, 0x00, 0x00, 0x02, 0x02, 0x01, 0x00, 0x02, 0x05, 0x05, 0x00, 0x03, 0x07, 0x01, 0x01
        /*0010*/ 	.byte	0x02, 0x03, 0x00, 0x00, 0x02, 0x06, 0x01, 0x00, 0x04, 0x0b, 0x08, 0x00, 0x09, 0x00, 0x00, 0x00
        /*0020*/ 	.byte	0x00, 0x00, 0x00, 0x00


//--------------------- .nv.info._Z15transformStringPcS_i --------------------------
	.section	.nv.info._Z15transformStringPcS_i,"",@"SHT_CUDA_INFO"
	.sectionflags	@""
	.align	4


	//----- nvinfo : EIATTR_CUDA_API_VERSION
	.align		4
        /*0000*/ 	.byte	0x04, 0x37
        /*0002*/ 	.short	(.L_7 - .L_6)
.L_6:
        /*0004*/ 	.word	0x00000082


	//----- nvinfo : EIATTR_KPARAM_INFO
	.align		4
.L_7:
        /*0008*/ 	.byte	0x04, 0x17
        /*000a*/ 	.short	(.L_9 - .L_8)
.L_8:
        /*000c*/ 	.word	0x00000000
        /*0010*/ 	.short	0x0002
        /*0012*/ 	.short	0x0010
        /*0014*/ 	.byte	0x00, 0xf0, 0x11, 0x00


	//----- nvinfo : EIATTR_KPARAM_INFO
	.align		4
.L_9:
        /*0018*/ 	.byte	0x04, 0x17
        /*001a*/ 	.short	(.L_11 - .L_10)
.L_10:
        /*001c*/ 	.word	0x00000000
        /*0020*/ 	.short	0x0001
        /*0022*/ 	.short	0x0008
        /*0024*/ 	.byte	0x00, 0xf5, 0x21, 0x00


	//----- nvinfo : EIATTR_KPARAM_INFO
	.align		4
.L_11:
        /*0028*/ 	.byte	0x04, 0x17
        /*002a*/ 	.short	(.L_13 - .L_12)
.L_12:
        /*002c*/ 	.word	0x00000000
        /*0030*/ 	.short	0x0000
        /*0032*/ 	.short	0x0000
        /*0034*/ 	.byte	0x00, 0xf5, 0x21, 0x00


	//----- nvinfo : EIATTR_SPARSE_MMA_MASK
	.align		4
.L_13:
        /*0038*/ 	.byte	0x03, 0x50
        /*003a*/ 	.short	0x0000


	//----- nvinfo : EIATTR_MAXREG_COUNT
	.align		4
        /*003c*/ 	.byte	0x03, 0x1b
        /*003e*/ 	.short	0x00ff


	//----- nvinfo : EIATTR_MERCURY_ISA_VERSION
	.align		4
        /*0040*/ 	.byte	0x03, 0x5f
        /*0042*/ 	.short	0x0101


	//----- nvinfo : EIATTR_VRC_CTA_INIT_COUNT
	.align		4
        /*0044*/ 	.byte	0x02, 0x4a
	.zero		1
	.zero		1


	//----- nvinfo : EIATTR_EXIT_INSTR_OFFSETS
	.align		4
        /*0048*/ 	.byte	0x04, 0x1c
        /*004a*/ 	.short	(.L_15 - .L_14)


	//   ....[0]....
.L_14:
        /*004c*/ 	.word	0x00000040


	//   ....[1]....
        /*0050*/ 	.word	0x000002f0


	//   ....[2]....
        /*0054*/ 	.word	0x00000400


	//   ....[3]....
        /*0058*/ 	.word	0x00000500


	//   ....[4]....
        /*005c*/ 	.word	0x00000560


	//----- nvinfo : EIATTR_CRS_STACK_SIZE
	.align		4
.L_15:
        /*0060*/ 	.byte	0x04, 0x1e
        /*0062*/ 	.short	(.L_17 - .L_16)
.L_16:
        /*0064*/ 	.word	0x00000000


	//----- nvinfo : EIATTR_CBANK_PARAM_SIZE
	.align		4
.L_17:
        /*0068*/ 	.byte	0x03, 0x19
        /*006a*/ 	.short	0x0014


	//----- nvinfo : EIATTR_PARAM_CBANK
	.align		4
        /*006c*/ 	.byte	0x04, 0x0a
        /*006e*/ 	.short	(.L_19 - .L_18)
	.align		4
.L_18:
        /*0070*/ 	.word	index@(.nv.constant0._Z15transformStringPcS_i)
        /*0074*/ 	.short	0x0380
        /*0076*/ 	.short	0x0014


	//----- nvinfo : EIATTR_SW_WAR
	.align		4
.L_19:
        /*0078*/ 	.byte	0x04, 0x36
        /*007a*/ 	.short	(.L_21 - .L_20)
.L_20:
        /*007c*/ 	.word	0x00000008
.L_21:


//--------------------- .nv.callgraph             --------------------------
	.section	.nv.callgraph,"",@"SHT_CUDA_CALLGRAPH"
	.align	4
	.sectionentsize	8
	.align		4
        /*0000*/ 	.word	0x00000000
	.align		4
        /*0004*/ 	.word	0xffffffff
	.align		4
        /*0008*/ 	.word	0x00000000
	.align		4
        /*000c*/ 	.word	0xfffffffe
	.align		4
        /*0010*/ 	.word	0x00000000
	.align		4
        /*0014*/ 	.word	0xfffffffd
	.align		4
        /*0018*/ 	.word	0x00000000
	.align		4
        /*001c*/ 	.word	0xfffffffc


//--------------------- .text._Z15transformStringPcS_i --------------------------
	.section	.text._Z15transformStringPcS_i,"ax",@progbits
	.align	128
        .global         _Z15transformStringPcS_i
        .type           _Z15transformStringPcS_i,@function
        .size           _Z15transformStringPcS_i,(.L_x_8 - _Z15transformStringPcS_i)
        .other          _Z15transformStringPcS_i,@"STO_CUDA_ENTRY STV_DEFAULT"
_Z15transformStringPcS_i:
.text._Z15transformStringPcS_i:
[----:B------:R-:W-:Y:S01]  /*0000*/  LDC R1, c[0x0][0x37c] ;  /* 0x0000df00ff017b82 */ /* 0x000fe20000000800 */
[----:B------:R-:W0:Y:S01]  /*0010*/  S2R R10, SR_TID.X ;  /* 0x00000000000a7919 */ /* 0x000e220000002100 */
[----:B------:R-:W0:Y:S02]  /*0020*/  LDCU UR4, c[0x0][0x390] ;  /* 0x00007200ff0477ac */ /* 0x000e240008000800 */
[----:B0-----:R-:W-:-:S13]  /*0030*/  ISETP.GE.AND P0, PT, R10, UR4, PT ;  /* 0x000000040a007c0c */ /* 0x001fda000bf06270 */
[----:B------:R-:W-:Y:S05]  /*0040*/  @P0 EXIT ;  /* 0x000000000000094d */ /* 0x000fea0003800000 */
[----:B------:R-:W0:Y:S01]  /*0050*/  LDCU.64 UR6, c[0x0][0x380] ;  /* 0x00007000ff0677ac */ /* 0x000e220008000a00 */
[----:B------:R-:W1:Y:S01]  /*0060*/  LDCU.64 UR4, c[0x0][0x358] ;  /* 0x00006b00ff0477ac */ /* 0x000e620008000a00 */
[----:B0-----:R-:W-:-:S05]  /*0070*/  IADD3 R4, P0, PT, R10, UR6, RZ ;  /* 0x000000060a047c10 */ /* 0x001fca000ff1e0ff */
[----:B------:R-:W-:-:S05]  /*0080*/  IMAD.X R5, RZ, RZ, UR7, P0 ;  /* 0x00000007ff057e24 */ /* 0x000fca00080e06ff */
[----:B-1----:R0:W5:Y:S01]  /*0090*/  LDG.E.U8 R0, desc[UR4][R4.64] ;  /* 0x0000000404007981 */ /* 0x002162000c1e1100 */
[C---:B------:R-:W-:Y:S01]  /*00a0*/  ISETP.NE.AND P1, PT, R10.reuse, RZ, PT ;  /* 0x000000ff0a00720c */ /* 0x040fe20003f25270 */
[C---:B------:R-:W-:Y:S01]  /*00b0*/  VIADD R7, R10.reuse, 0x1 ;  /* 0x000000010a077836 */ /* 0x040fe20000000000 */
[----:B------:R-:W-:Y:S01]  /*00c0*/  ISETP.GE.U32.AND P2, PT, R10, 0x7, PT ;  /* 0x000000070a00780c */ /* 0x000fe20003f46070 */
[----:B------:R-:W-:Y:S01]  /*00d0*/  BSSY.RECONVERGENT B0, `(.L_x_0) ;  /* 0x0000021000007945 */ /* 0x000fe20003800200 */
[----:B------:R-:W-:Y:S02]  /*00e0*/  IMAD.MOV.U32 R6, RZ, RZ, RZ ;  /* 0x000000ffff067224 */ /* 0x000fe400078e00ff */
[----:B------:R-:W-:Y:S01]  /*00f0*/  LOP3.LUT R8, R7, 0x7, RZ, 0xc0, !PT ;  /* 0x0000000707087812 */ /* 0x000fe200078ec0ff */
[----:B------:R-:W-:-:S03]  /*0100*/  IMAD.MOV.U32 R9, RZ, RZ, RZ ;  /* 0x000000ffff097224 */ /* 0x000fc600078e00ff */
[----:B------:R-:W-:-:S03]  /*0110*/  ISETP.NE.AND P0, PT, R8, RZ, PT ;  /* 0x000000ff0800720c */ /* 0x000fc60003f05270 */
[C---:B------:R-:W-:Y:S02]  /*0120*/  @P1 VIADD R2, R10.reuse, 0xffffffff ;  /* 0xffffffff0a021836 */ /* 0x040fe40000000000 */
[----:B------:R-:W-:-:S04]  /*0130*/  @P1 VIADD R3, R10, 0xfffffffe ;  /* 0xfffffffe0a031836 */ /* 0x000fc80000000000 */
[----:B------:R-:W-:-:S05]  /*0140*/  @P1 IMAD.WIDE.U32 R2, R2, R3, RZ ;  /* 0x0000000302021225 */ /* 0x000fca00078e00ff */
[----:B------:R-:W-:-:S05]  /*0150*/  @P1 SHF.R.U64 R3, R2, 0x1, R3 ;  /* 0x0000000102031819 */ /* 0x000fca0000001203 */
[----:B------:R-:W-:-:S04]  /*0160*/  @P1 IMAD R2, R10, 0x2, R3 ;  /* 0x000000020a021824 */ /* 0x000fc800078e0203 */
[----:B------:R-:W-:Y:S01]  /*0170*/  @P1 VIADD R6, R2, 0xffffffff ;  /* 0xffffffff02061836 */ /* 0x000fe20000000000 */
[----:B0-----:R-:W-:Y:S06]  /*0180*/  @!P2 BRA `(.L_x_1) ;  /* 0x000000000054a947 */ /* 0x001fec0003800000 */
[----:B------:R-:W0:Y:S01]  /*0190*/  LDCU.64 UR6, c[0x0][0x388] ;  /* 0x00007100ff0677ac */ /* 0x000e220008000a00 */
[----:B------:R-:W-:-:S05]  /*01a0*/  LOP3.LUT R9, R7, 0x7f8, RZ, 0xc0, !PT ;  /* 0x000007f807097812 */ /* 0x000fca00078ec0ff */
[----:B------:R-:W-:Y:S01]  /*01b0*/  IMAD.MOV R4, RZ, RZ, -R9 ;  /* 0x000000ffff047224 */ /* 0x000fe200078e0a09 */
[----:B0-----:R-:W-:-:S04]  /*01c0*/  IADD3 R5, P1, PT, R6, UR6, RZ ;  /* 0x0000000606057c10 */ /* 0x001fc8000ff3e0ff */
[----:B------:R-:W-:-:S04]  /*01d0*/  IADD3 R5, P2, PT, R5, 0x3, RZ ;  /* 0x0000000305057810 */ /* 0x000fc80007f5e0ff */
[----:B------:R-:W-:-:S09]  /*01e0*/  IADD3.X R12, PT, PT, RZ, UR7, RZ, P2, P1 ;  /* 0x00000007ff0c7c10 */ /* 0x000fd200097e24ff */
.L_x_2:
[----:B0-----:R-:W-:Y:S02]  /*01f0*/  IMAD.MOV.U32 R2, RZ, RZ, R5 ;  /* 0x000000ffff027224 */ /* 0x001fe400078e0005 */
[----:B------:R-:W-:Y:S02]  /*0200*/  IMAD.MOV.U32 R3, RZ, RZ, R12 ;  /* 0x000000ffff037224 */ /* 0x000fe400078e000c */
[----:B------:R-:W-:Y:S01]  /*0210*/  VIADD R4, R4, 0x8 ;  /* 0x0000000804047836 */ /* 0x000fe20000000000 */
[----:B------:R-:W-:Y:S02]  /*0220*/  IADD3 R5, P2, PT, R2, 0x8, RZ ;  /* 0x0000000802057810 */ /* 0x000fe40007f5e0ff */
[----:B-----5:R0:W-:Y:S02]  /*0230*/  STG.E.U8 desc[UR4][R2.64+-0x3], R0 ;  /* 0xfffffd0002007986 */ /* 0x0201e4000c101104 */
[----:B------:R-:W-:Y:S01]  /*0240*/  ISETP.NE.AND P1, PT, R4, RZ, PT ;  /* 0x000000ff0400720c */ /* 0x000fe20003f25270 */
[----:B------:R-:W-:Y:S01]  /*0250*/  IMAD.X R12, RZ, RZ, R3, P2 ;  /* 0x000000ffff0c7224 */ /* 0x000fe200010e0603 */
[----:B------:R0:W-:Y:S04]  /*0260*/  STG.E.U8 desc[UR4][R2.64+-0x2], R0 ;  /* 0xfffffe0002007986 */ /* 0x0001e8000c101104 */
[----:B------:R0:W-:Y:S04]  /*0270*/  STG.E.U8 desc[UR4][R2.64+-0x1], R0 ;  /* 0xffffff0002007986 */ /* 0x0001e8000c101104 */
[----:B------:R0:W-:Y:S04]  /*0280*/  STG.E.U8 desc[UR4][R2.64], R0 ;  /* 0x0000000002007986 */ /* 0x0001e8000c101104 */
[----:B------:R0:W-:Y:S04]  /*0290*/  STG.E.U8 desc[UR4][R2.64+0x1], R0 ;  /* 0x0000010002007986 */ /* 0x0001e8000c101104 */
[----:B------:R0:W-:Y:S04]  /*02a0*/  STG.E.U8 desc[UR4][R2.64+0x2], R0 ;  /* 0x0000020002007986 */ /* 0x0001e8000c101104 */
[----:B------:R0:W-:Y:S04]  /*02b0*/  STG.E.U8 desc[UR4][R2.64+0x3], R0 ;  /* 0x0000030002007986 */ /* 0x0001e8000c101104 */
[----:B------:R0:W-:Y:S01]  /*02c0*/  STG.E.U8 desc[UR4][R2.64+0x4], R0 ;  /* 0x0000040002007986 */ /* 0x0001e2000c101104 */
[----:B------:R-:W-:Y:S05]  /*02d0*/  @P1 BRA `(.L_x_2) ;  /* 0xfffffffc00c41947 */ /* 0x000fea000383ffff */
.L_x_1:
[----:B------:R-:W-:Y:S05]  /*02e0*/  BSYNC.RECONVERGENT B0 ;  /* 0x0000000000007941 */ /* 0x000fea0003800200 */
.L_x_0:
[----:B------:R-:W-:Y:S05]  /*02f0*/  @!P0 EXIT ;  /* 0x000000000000894d */ /* 0x000fea0003800000 */
[----:B------:R-:W-:Y:S01]  /*0300*/  ISETP.GE.U32.AND P1, PT, R8, 0x4, PT ;  /* 0x000000040800780c */ /* 0x000fe20003f26070 */
[----:B------:R-:W-:Y:S01]  /*0310*/  BSSY.RECONVERGENT B0, `(.L_x_3) ;  /* 0x000000e000007945 */ /* 0x000fe20003800200 */
[----:B------:R-:W-:-:S11]  /*0320*/  LOP3.LUT P0, R7, R7, 0x3, RZ, 0xc0, !PT ;  /* 0x0000000307077812 */ /* 0x000fd6000780c0ff */
[----:B------:R-:W-:Y:S05]  /*0330*/  @!P1 BRA `(.L_x_4) ;  /* 0x00000000002c9947 */ /* 0x000fea0003800000 */
[----:B------:R-:W1:Y:S01]  /*0340*/  LDCU.64 UR6, c[0x0][0x388] ;  /* 0x00007100ff0677ac */ /* 0x000e620008000a00 */
[----:B------:R-:W-:-:S05]  /*0350*/  IMAD.IADD R4, R9, 0x1, R6 ;  /* 0x0000000109047824 */ /* 0x000fca00078e0206 */
[----:B-1----:R-:W-:Y:S02]  /*0360*/  IADD3 R4, P1, PT, R4, UR6, RZ ;  /* 0x0000000604047c10 */ /* 0x002fe4000ff3e0ff */
[C---:B0-----:R-:W-:Y:S01]  /*0370*/  IADD3 R2, P2, P3, R9.reuse, UR6, R6 ;  /* 0x0000000609027c10 */ /* 0x041fe2000fb5e006 */
[----:B------:R-:W-:Y:S02]  /*0380*/  VIADD R9, R9, 0x4 ;  /* 0x0000000409097836 */ /* 0x000fe40000000000 */
[----:B------:R-:W-:Y:S01]  /*0390*/  IMAD.X R5, RZ, RZ, UR7, P1 ;  /* 0x00000007ff057e24 */ /* 0x000fe200088e06ff */
[----:B------:R-:W-:-:S04]  /*03a0*/  IADD3.X R3, PT, PT, RZ, UR7, RZ, P2, P3 ;  /* 0x00000007ff037c10 */ /* 0x000fc800097e64ff */
[----:B-----5:R1:W-:Y:S04]  /*03b0*/  STG.E.U8 desc[UR4][R4.64], R0 ;  /* 0x0000000004007986 */ /* 0x0203e8000c101104 */
[----:B------:R1:W-:Y:S04]  /*03c0*/  STG.E.U8 desc[UR4][R2.64+0x1], R0 ;  /* 0x0000010002007986 */ /* 0x0003e8000c101104 */
[----:B------:R1:W-:Y:S04]  /*03d0*/  STG.E.U8 desc[UR4][R2.64+0x2], R0 ;  /* 0x0000020002007986 */ /* 0x0003e8000c101104 */
[----:B------:R1:W-:Y:S02]  /*03e0*/  STG.E.U8 desc[UR4][R2.64+0x3], R0 ;  /* 0x0000030002007986 */ /* 0x0003e4000c101104 */
.L_x_4:
[----:B------:R-:W-:Y:S05]  /*03f0*/  BSYNC.RECONVERGENT B0 ;  /* 0x0000000000007941 */ /* 0x000fea0003800200 */
.L_x_3:
[----:B------:R-:W-:Y:S05]  /*0400*/  @!P0 EXIT ;  /* 0x000000000000894d */ /* 0x000fea0003800000 */
[----:B------:R-:W-:Y:S01]  /*0410*/  ISETP.NE.AND P1, PT, R7, 0x1, PT ;  /* 0x000000010700780c */ /* 0x000fe20003f25270 */
[----:B------:R-:W-:Y:S01]  /*0420*/  BSSY.RECONVERGENT B0, `(.L_x_5) ;  /* 0x000000d000007945 */ /* 0x000fe20003800200 */
[----:B01----:R-:W-:-:S04]  /*0430*/  LOP3.LUT R2, R10, 0x1, RZ, 0xc0, !PT ;  /* 0x000000010a027812 */ /* 0x003fc800078ec0ff */
[----:B------:R-:W-:-:S07]  /*0440*/  ISETP.NE.U32.AND P0, PT, R2, 0x1, PT ;  /* 0x000000010200780c */ /* 0x000fce0003f05070 */
[----:B------:R-:W-:Y:S06]  /*0450*/  @!P1 BRA `(.L_x_6) ;  /* 0x0000000000249947 */ /* 0x000fec0003800000 */
[----:B------:R-:W0:Y:S01]  /*0460*/  LDCU.64 UR6, c[0x0][0x388] ;  /* 0x00007100ff0677ac */ /* 0x000e220008000a00 */
[----:B------:R-:W-:-:S05]  /*0470*/  IMAD.IADD R2, R9, 0x1, R6 ;  /* 0x0000000109027824 */ /* 0x000fca00078e0206 */
[----:B0-----:R-:W-:Y:S02]  /*0480*/  IADD3 R2, P1, PT, R2, UR6, RZ ;  /* 0x0000000602027c10 */ /* 0x001fe4000ff3e0ff */
[C---:B------:R-:W-:Y:S01]  /*0490*/  IADD3 R4, P2, P3, R9.reuse, UR6, R6 ;  /* 0x0000000609047c10 */ /* 0x040fe2000fb5e006 */
[----:B------:R-:W-:Y:S02]  /*04a0*/  VIADD R9, R9, 0x2 ;  /* 0x0000000209097836 */ /* 0x000fe40000000000 */
[----:B------:R-:W-:Y:S01]  /*04b0*/  IMAD.X R3, RZ, RZ, UR7, P1 ;  /* 0x00000007ff037e24 */ /* 0x000fe200088e06ff */
[----:B------:R-:W-:-:S04]  /*04c0*/  IADD3.X R5, PT, PT, RZ, UR7, RZ, P2, P3 ;  /* 0x00000007ff057c10 */ /* 0x000fc800097e64ff */
[----:B-----5:R0:W-:Y:S04]  /*04d0*/  STG.E.U8 desc[UR4][R2.64], R0 ;  /* 0x0000000002007986 */ /* 0x0201e8000c101104 */
[----:B------:R0:W-:Y:S02]  /*04e0*/  STG.E.U8 desc[UR4][R4.64+0x1], R0 ;  /* 0x0000010004007986 */ /* 0x0001e4000c101104 */
.L_x_6:
[----:B------:R-:W-:Y:S05]  /*04f0*/  BSYNC.RECONVERGENT B0 ;  /* 0x0000000000007941 */ /* 0x000fea0003800200 */
.L_x_5:
[----:B------:R-:W-:Y:S05]  /*0500*/  @!P0 EXIT ;  /* 0x000000000000894d */ /* 0x000fea0003800000 */
[----:B------:R-:W1:Y:S01]  /*0510*/  LDCU.64 UR6, c[0x0][0x388] ;  /* 0x00007100ff0677ac */ /* 0x000e620008000a00 */
[----:B0-----:R-:W-:-:S05]  /*0520*/  IMAD.IADD R2, R9, 0x1, R6 ;  /* 0x0000000109027824 */ /* 0x001fca00078e0206 */
[----:B-1----:R-:W-:-:S05]  /*0530*/  IADD3 R2, P0, PT, R2, UR6, RZ ;  /* 0x0000000602027c10 */ /* 0x002fca000ff1e0ff */
[----:B------:R-:W-:-:S05]  /*0540*/  IMAD.X R3, RZ, RZ, UR7, P0 ;  /* 0x00000007ff037e24 */ /* 0x000fca00080e06ff */
[----:B-----5:R-:W-:Y:S01]  /*0550*/  STG.E.U8 desc[UR4][R2.64], R0 ;  /* 0x0000000002007986 */ /* 0x020fe2000c101104 */
[----:B------:R-:W-:Y:S05]  /*0560*/  EXIT ;  /* 0x000000000000794d */ /* 0x000fea0003800000 */
.L_x_7:
[----:B------:R-:W-:-:S00]  /*0570*/  BRA `(.L_x_7) ;  /* 0xfffffffc00fc7947 */ /* 0x000fc0000383ffff */
[----:B------:R-:W-:-:S00]  /*0580*/  NOP ;  /* 0x0000000000007918 */ /* 0x000fc00000000000 */
[----:B------:R-:W-:-:S00]  /*0590*/  NOP ;  /* 0x0000000000007918 */ /* 0x000fc00000000000 */
[----:B------:R-:W-:-:S00]  /*05a0*/  NOP ;  /* 0x0000000000007918 */ /* 0x000fc00000000000 */
[----:B------:R-:W-:-:S00]  /*05b0*/  NOP ;  /* 0x0000000000007918 */ /* 0x000fc00000000000 */
[----:B------:R-:W-:-:S00]  /*05c0*/  NOP ;  /* 0x0000000000007918 */ /* 0x000fc00000000000 */
[----:B------:R-:W-:-:S00]  /*05d0*/  NOP ;  /* 0x0000000000007918 */ /* 0x000fc00000000000 */
[----:B------:R-:W-:-:S00]  /*05e0*/  NOP ;  /* 0x0000000000007918 */ /* 0x000fc00000000000 */
[----:B------:R-:W-:-:S00]  /*05f0*/  NOP ;  /* 0x0000000000007918 */ /* 0x000fc00000000000 */
.L_x_8:


//--------------------- .nv.shared.reserved.0     --------------------------
	.section	.nv.shared.reserved.0,"aw",@nobits
	.weak		__nv_reservedSMEM_offset_0_alias
	.size		__nv_reservedSMEM_offset_0_alias, 0, 64
	.other		__nv_reservedSMEM_offset_0_alias,@"STO_CUDA_RESERVED_SHARED STV_DEFAULT"
__nv_reservedSMEM_offset_0_alias:
	.zero		0
	.zero		64


//--------------------- .nv.constant0._Z15transformStringPcS_i --------------------------
	.section	.nv.constant0._Z15transformStringPcS_i,"a",@progbits
	.sectionflags	@""
	.align	4
.nv.constant0._Z15transformStringPcS_i:
	.zero		916


//--------------------- SYMBOLS --------------------------

	.type		.nv.reservedSmem.offset0,@object
	.size		.nv.reservedSmem.offset0,0x4
